//
// Generated by NVIDIA NVVM Compiler
//
// Compiler Build ID: CL-36424714
// Cuda compilation tools, release 13.0, V13.0.88
// Based on NVVM 20.0.0
//

.version 9.0
.target sm_100
.address_size 64

	// .globl	_Z8logisticjfPfS_

.visible .entry _Z8logisticjfPfS_(
	.param .u32 _Z8logisticjfPfS__param_0,
	.param .f32 _Z8logisticjfPfS__param_1,
	.param .u64 .ptr .align 1 _Z8logisticjfPfS__param_2,
	.param .u64 .ptr .align 1 _Z8logisticjfPfS__param_3
)
{
	.reg .pred 	%p<2>;
	.reg .b32 	%r<6>;
	.reg .b32 	%f<7>;
	.reg .b64 	%rd<8>;

	ld.param.u32 	%r2, [_Z8logisticjfPfS__param_0];
	ld.param.f32 	%f1, [_Z8logisticjfPfS__param_1];
	ld.param.u64 	%rd1, [_Z8logisticjfPfS__param_2];
	ld.param.u64 	%rd2, [_Z8logisticjfPfS__param_3];
	mov.u32 	%r3, %ntid.x;
	mov.u32 	%r4, %ctaid.x;
	mov.u32 	%r5, %tid.x;
	mad.lo.s32 	%r1, %r3, %r4, %r5;
	setp.ge.u32 	%p1, %r1, %r2;
	@%p1 bra 	$L__BB0_2;
	cvta.to.global.u64 	%rd3, %rd1;
	cvta.to.global.u64 	%rd4, %rd2;
	mul.wide.u32 	%rd5, %r1, 4;
	add.s64 	%rd6, %rd3, %rd5;
	ld.global.f32 	%f2, [%rd6];
	mul.f32 	%f3, %f1, %f2;
	mov.f32 	%f4, 0f3F800000;
	sub.f32 	%f5, %f4, %f2;
	mul.f32 	%f6, %f3, %f5;
	add.s64 	%rd7, %rd4, %rd5;
	st.global.f32 	[%rd7], %f6;
$L__BB0_2:
	ret;

}


// ===== COMPILED SASS (sm_100) =====

	.target	sm_100

	.elftype	@"ET_EXEC"


//--------------------- .note.nv.tkinfo           --------------------------
	.section	.note.nv.tkinfo,"",@"SHT_NOTE"
	.sectionflags	@"SHF_NOTE_NV_TKINFO"
	.tkinfo
        /*0018*/ 	.word	0x00000002
        /*0030*/ 	.string	""
        /*0030*/ 	.string	"ptxas"
        /*0030*/ 	.string	"Cuda compilation tools, release 13.0, V13.0.88"
        /*0030*/ 	.string	"Build cuda_13.0.r13.0/compiler.36424714_0"
        /*0030*/ 	.string	"-arch sm_100 -m 64 "



//--------------------- .note.nv.cuinfo           --------------------------
	.section	.note.nv.cuinfo,"",@"SHT_NOTE"
	.sectionflags	@"SHF_NOTE_NV_CUINFO"
        /*0018*/ 	.short	0x0002
        /*001a*/ 	.short	0x0064
        /*001c*/ 	.short	0x0082
	.zero		2


//--------------------- .nv.info                  --------------------------
	.section	.nv.info,"",@"SHT_CUDA_INFO"
	.align	4


	//----- nvinfo : EIATTR_REGCOUNT
	.align		4
        /*0000*/ 	.byte	0x04, 0x2f
        /*0002*/ 	.short	(.L_1 - .L_0)
	.align		4
.L_0:
        /*0004*/ 	.word	index@(_Z8logisticjfPfS_)
        /*0008*/ 	.word	0x0000000c


	//----- nvinfo : EIATTR_FRAME_SIZE
	.align		4
.L_1:
        /*000c*/ 	.byte	0x04, 0x11
        /*000e*/ 	.short	(.L_3 - .L_2)
	.align		4
.L_2:
        /*0010*/ 	.word	index@(_Z8logisticjfPfS_)
        /*0014*/ 	.word	0x00000000


	//----- nvinfo : EIATTR_MIN_STACK_SIZE
	.align		4
.L_3:
        /*0018*/ 	.byte	0x04, 0x12
        /*001a*/ 	.short	(.L_5 - .L_4)
	.align		4
.L_4:
        /*001c*/ 	.word	index@(_Z8logisticjfPfS_)
        /*0020*/ 	.word	0x00000000
.L_5:


//--------------------- .nv.compat                --------------------------
	.section	.nv.compat,"",@"SHT_CUDA_COMPAT_INFO"
	.align	4
        /*0000*/ 	.byte	0x02, 0x09, 0x00, 0x00, 0x02, 0x02, 0x01, 0x00, 0x02, 0x05, 0x05, 0x00, 0x03, 0x07, 0x01, 0x01
        /*0010*/ 	.byte	0x02, 0x03, 0x00, 0x00, 0x02, 0x06, 0x01, 0x00, 0x04, 0x0b, 0x08, 0x00, 0x09, 0x00, 0x00, 0x00
        /*0020*/ 	.byte	0x00, 0x00, 0x00, 0x00


//--------------------- .nv.info._Z8logisticjfPfS_ --------------------------
	.section	.nv.info._Z8logisticjfPfS_,"",@"SHT_CUDA_INFO"
	.sectionflags	@""
	.align	4


	//----- nvinfo : EIATTR_CUDA_API_VERSION
	.align		4
        /*0000*/ 	.byte	0x04, 0x37
        /*0002*/ 	.short	(.L_7 - .L_6)
.L_6:
        /*0004*/ 	.word	0x00000082


	//----- nvinfo : EIATTR_KPARAM_INFO
	.align		4
.L_7:
        /*0008*/ 	.byte	0x04, 0x17
        /*000a*/ 	.short	(.L_9 - .L_8)
.L_8:
        /*000c*/ 	.word	0x00000000
        /*0010*/ 	.short	0x0003
        /*0012*/ 	.short	0x0010
        /*0014*/ 	.byte	0x00, 0xf5, 0x21, 0x00


	//----- nvinfo : EIATTR_KPARAM_INFO
	.align		4
.L_9:
        /*0018*/ 	.byte	0x04, 0x17
        /*001a*/ 	.short	(.L_11 - .L_10)
.L_10:
        /*001c*/ 	.word	0x00000000
        /*0020*/ 	.short	0x0002
        /*0022*/ 	.short	0x0008
        /*0024*/ 	.byte	0x00, 0xf5, 0x21, 0x00


	//----- nvinfo : EIATTR_KPARAM_INFO
	.align		4
.L_11:
        /*0028*/ 	.byte	0x04, 0x17
        /*002a*/ 	.short	(.L_13 - .L_12)
.L_12:
        /*002c*/ 	.word	0x00000000
        /*0030*/ 	.short	0x0001
        /*0032*/ 	.short	0x0004
        /*0034*/ 	.byte	0x00, 0xf0, 0x11, 0x00


	//----- nvinfo : EIATTR_KPARAM_INFO
	.align		4
.L_13:
        /*0038*/ 	.byte	0x04, 0x17
        /*003a*/ 	.short	(.L_15 - .L_14)
.L_14:
        /*003c*/ 	.word	0x00000000
        /*0040*/ 	.short	0x0000
        /*0042*/ 	.short	0x0000
        /*0044*/ 	.byte	0x00, 0xf0, 0x11, 0x00


	//----- nvinfo : EIATTR_SPARSE_MMA_MASK
	.align		4
.L_15:
        /*0048*/ 	.byte	0x03, 0x50
        /*004a*/ 	.short	0x0000


	//----- nvinfo : EIATTR_MAXREG_COUNT
	.align		4
        /*004c*/ 	.byte	0x03, 0x1b
        /*004e*/ 	.short	0x00ff


	//----- nvinfo : EIATTR_MERCURY_ISA_VERSION
	.align		4
        /*0050*/ 	.byte	0x03, 0x5f
        /*0052*/ 	.short	0x0101


	//----- nvinfo : EIATTR_VRC_CTA_INIT_COUNT
	.align		4
        /*0054*/ 	.byte	0x02, 0x4a
	.zero		1
	.zero		1


	//----- nvinfo : EIATTR_EXIT_INSTR_OFFSETS
	.align		4
        /*0058*/ 	.byte	0x04, 0x1c
        /*005a*/ 	.short	(.L_17 - .L_16)


	//   ....[0]....
.L_16:
        /*005c*/ 	.word	0x00000070


	//   ....[1]....
        /*0060*/ 	.word	0x00000130


	//----- nvinfo : EIATTR_CBANK_PARAM_SIZE
	.align		4
.L_17:
        /*0064*/ 	.byte	0x03, 0x19
        /*0066*/ 	.short	0x0018


	//----- nvinfo : EIATTR_PARAM_CBANK
	.align		4
        /*0068*/ 	.byte	0x04, 0x0a
        /*006a*/ 	.short	(.L_19 - .L_18)
	.align		4
.L_18:
        /*006c*/ 	.word	index@(.nv.constant0._Z8logisticjfPfS_)
        /*0070*/ 	.short	0x0380
        /*0072*/ 	.short	0x0018


	//----- nvinfo : EIATTR_SW_WAR
	.align		4
.L_19:
        /*0074*/ 	.byte	0x04, 0x36
        /*0076*/ 	.short	(.L_21 - .L_20)
.L_20:
        /*0078*/ 	.word	0x00000008
.L_21:


//--------------------- .nv.callgraph             --------------------------
	.section	.nv.callgraph,"",@"SHT_CUDA_CALLGRAPH"
	.align	4
	.sectionentsize	8
	.align		4
        /*0000*/ 	.word	0x00000000
	.align		4
        /*0004*/ 	.word	0xffffffff
	.align		4
        /*0008*/ 	.word	0x00000000
	.align		4
        /*000c*/ 	.word	0xfffffffe
	.align		4
        /*0010*/ 	.word	0x00000000
	.align		4
        /*0014*/ 	.word	0xfffffffd
	.align		4
        /*0018*/ 	.word	0x00000000
	.align		4
        /*001c*/ 	.word	0xfffffffc


//--------------------- .text._Z8logisticjfPfS_   --------------------------
	.section	.text._Z8logisticjfPfS_,"ax",@progbits
	.align	128
        .global         _Z8logisticjfPfS_
        .type           _Z8logisticjfPfS_,@function
        .size           _Z8logisticjfPfS_,(.L_x_1 - _Z8logisticjfPfS_)
        .other          _Z8logisticjfPfS_,@"STO_CUDA_ENTRY STV_DEFAULT"
_Z8logisticjfPfS_:
.text._Z8logisticjfPfS_:
[----:B------:R-:W-:Y:S01]  /*0000*/  LDC R1, c[0x0][0x37c] ;  /* 0x0000df00ff017b82 */ /* 0x000fe20000000800 */
[----:B------:R-:W0:Y:S01]  /*0010*/  S2R R7, SR_CTAID.X ;  /* 0x0000000000077919 */ /* 0x000e220000002500 */
[----:B------:R-:W0:Y:S01]  /*0020*/  LDCU UR4, c[0x0][0x360] ;  /* 0x00006c00ff0477ac */ /* 0x000e220008000800 */
[----:B------:R-:W0:Y:S01]  /*0030*/  S2R R0, SR_TID.X ;  /* 0x0000000000007919 */ /* 0x000e220000002100 */
[----:B------:R-:W1:Y:S01]  /*0040*/  LDCU UR5, c[0x0][0x380] ;  /* 0x00007000ff0577ac */ /* 0x000e620008000800 */
[----:B0-----:R-:W-:-:S05]  /*0050*/  IMAD R7, R7, UR4, R0 ;  /* 0x0000000407077c24 */ /* 0x001fca000f8e0200 */
[----:B-1----:R-:W-:-:S13]  /*0060*/  ISETP.GE.U32.AND P0, PT, R7, UR5, PT ;  /* 0x0000000507007c0c */ /* 0x002fda000bf06070 */
[----:B------:R-:W-:Y:S05]  /*0070*/  @P0 EXIT ;  /* 0x000000000000094d */ /* 0x000fea0003800000 */
[----:B------:R-:W0:Y:S01]  /*0080*/  LDC.64 R2, c[0x0][0x388] ;  /* 0x0000e200ff027b82 */ /* 0x000e220000000a00 */
[----:B------:R-:W1:Y:S01]  /*0090*/  LDCU.64 UR4, c[0x0][0x358] ;  /* 0x00006b00ff0477ac */ /* 0x000e620008000a00 */
[----:B------:R-:W2:Y:S06]  /*00a0*/  LDCU UR6, c[0x0][0x384] ;  /* 0x00007080ff0677ac */ /* 0x000eac0008000800 */
[----:B------:R-:W3:Y:S01]  /*00b0*/  LDC.64 R4, c[0x0][0x390] ;  /* 0x0000e400ff047b82 */ /* 0x000ee20000000a00 */
[----:B0-----:R-:W-:-:S06]  /*00c0*/  IMAD.WIDE.U32 R2, R7, 0x4, R2 ;  /* 0x0000000407027825 */ /* 0x001fcc00078e0002 */
[----:B-1----:R-:W2:Y:S01]  /*00d0*/  LDG.E R2, desc[UR4][R2.64] ;  /* 0x0000000402027981 */ /* 0x002ea2000c1e1900 */
[----:B---3--:R-:W-:-:S04]  /*00e0*/  IMAD.WIDE.U32 R4, R7, 0x4, R4 ;  /* 0x0000000407047825 */ /* 0x008fc800078e0004 */
[C---:B--2---:R-:W-:Y:S01]  /*00f0*/  FMUL R0, R2.reuse, UR6 ;  /* 0x0000000602007c20 */ /* 0x044fe20008400000 */
[----:B------:R-:W-:-:S04]  /*0100*/  FADD R9, -R2, 1 ;  /* 0x3f80000002097421 */ /* 0x000fc80000000100 */
[----:B------:R-:W-:-:S05]  /*0110*/  FMUL R9, R0, R9 ;  /* 0x0000000900097220 */ /* 0x000fca0000400000 */
[----:B------:R-:W-:Y:S01]  /*0120*/  STG.E desc[UR4][R4.64], R9 ;  /* 0x0000000904007986 */ /* 0x000fe2000c101904 */
[----:B------:R-:W-:Y:S05]  /*0130*/  EXIT ;  /* 0x000000000000794d */ /* 0x000fea0003800000 */
.L_x_0:
[----:B------:R-:W-:-:S00]  /*0140*/  BRA `(.L_x_0) ;  /* 0xfffffffc00fc7947 */ /* 0x000fc0000383ffff */
[----:B------:R-:W-:-:S00]  /*0150*/  NOP ;  /* 0x0000000000007918 */ /* 0x000fc00000000000 */
        /* <DEDUP_REMOVED lines=10> */
.L_x_1:


//--------------------- .nv.shared.reserved.0     --------------------------
	.section	.nv.shared.reserved.0,"aw",@nobits
	.weak		__nv_reservedSMEM_offset_0_alias
	.size		__nv_reservedSMEM_offset_0_alias, 0, 64
	.other		__nv_reservedSMEM_offset_0_alias,@"STO_CUDA_RESERVED_SHARED STV_DEFAULT"
__nv_reservedSMEM_offset_0_alias:
	.zero		0
	.zero		64


//--------------------- .nv.constant0._Z8logisticjfPfS_ --------------------------
	.section	.nv.constant0._Z8logisticjfPfS_,"a",@progbits
	.sectionflags	@""
	.align	4
.nv.constant0._Z8logisticjfPfS_:
	.zero		920


//--------------------- SYMBOLS --------------------------

	.type		.nv.reservedSmem.offset0,@object
	.size		.nv.reservedSmem.offset0,0x4
